	.headerflags	@"EF_CUDA_TEXMODE_UNIFIED EF_CUDA_64BIT_ADDRESS EF_CUDA_ACCELERATORS EF_CUDA_SM90 EF_CUDA_VIRTUAL_SM(EF_CUDA_SM90)"
	.elftype	@"ET_EXEC"


//--------------------- .nv.info                  --------------------------
	.section	.nv.info,"",@"SHT_CUDA_INFO"
	.align	4


	//----- nvinfo : EIATTR_REGCOUNT
	.align		4
        /*0000*/ 	.byte	0x04, 0x2f
        /*0002*/ 	.short	(.L_1 - .L_0)
	.align		4
.L_0:
        /*0004*/ 	.word	index@(triton_poi_fused__unsafe_index_add_mul_sub_14)
        /*0008*/ 	.word	0x00000020


	//----- nvinfo : EIATTR_MIN_STACK_SIZE
	.align		4
.L_1:
        /*000c*/ 	.byte	0x04, 0x12
        /*000e*/ 	.short	(.L_3 - .L_2)
	.align		4
.L_2:
        /*0010*/ 	.word	index@(triton_poi_fused__unsafe_index_add_mul_sub_14)
        /*0014*/ 	.word	0x00000000


	//----- nvinfo : EIATTR_FRAME_SIZE
	.align		4
.L_3:
        /*0018*/ 	.byte	0x04, 0x11
        /*001a*/ 	.short	(.L_5 - .L_4)
	.align		4
.L_4:
        /*001c*/ 	.word	index@(triton_poi_fused__unsafe_index_add_mul_sub_14)
        /*0020*/ 	.word	0x00000000


	//----- nvinfo : EIATTR_MIN_STACK_SIZE
	.align		4
.L_5:
        /*0024*/ 	.byte	0x04, 0x12
        /*0026*/ 	.short	(.L_7 - .L_6)
	.align		4
.L_6:
        /*0028*/ 	.word	index@(triton_poi_fused__unsafe_index_add_mul_sub_14)
        /*002c*/ 	.word	0x00000000
.L_7:


//--------------------- .nv.info.triton_poi_fused__unsafe_index_add_mul_sub_14 --------------------------
	.section	.nv.info.triton_poi_fused__unsafe_index_add_mul_sub_14,"",@"SHT_CUDA_INFO"
	.sectionflags	@""
	.align	4


	//----- nvinfo : EIATTR_CUDA_API_VERSION
	.align		4
        /*0000*/ 	.byte	0x04, 0x37
        /*0002*/ 	.short	(.L_9 - .L_8)
.L_8:
        /*0004*/ 	.word	0x0000007c


	//----- nvinfo : EIATTR_KPARAM_INFO
	.align		4
.L_9:
        /*0008*/ 	.byte	0x04, 0x17
        /*000a*/ 	.short	(.L_11 - .L_10)
.L_10:
        /*000c*/ 	.word	0x00000000
        /*0010*/ 	.short	0x000f
        /*0012*/ 	.short	0x0078
        /*0014*/ 	.byte	0x00, 0xf0, 0x11, 0x00


	//----- nvinfo : EIATTR_KPARAM_INFO
	.align		4
.L_11:
        /*0018*/ 	.byte	0x04, 0x17
        /*001a*/ 	.short	(.L_13 - .L_12)
.L_12:
        /*001c*/ 	.word	0x00000000
        /*0020*/ 	.short	0x000e
        /*0022*/ 	.short	0x0070
        /*0024*/ 	.byte	0x00, 0xf4, 0x21, 0x00


	//----- nvinfo : EIATTR_KPARAM_INFO
	.align		4
.L_13:
        /*0028*/ 	.byte	0x04, 0x17
        /*002a*/ 	.short	(.L_15 - .L_14)
.L_14:
        /*002c*/ 	.word	0x00000000
        /*0030*/ 	.short	0x000d
        /*0032*/ 	.short	0x0068
        /*0034*/ 	.byte	0x00, 0xf4, 0x21, 0x00


	//----- nvinfo : EIATTR_KPARAM_INFO
	.align		4
.L_15:
        /*0038*/ 	.byte	0x04, 0x17
        /*003a*/ 	.short	(.L_17 - .L_16)
.L_16:
        /*003c*/ 	.word	0x00000000
        /*0040*/ 	.short	0x000c
        /*0042*/ 	.short	0x0060
        /*0044*/ 	.byte	0x00, 0xf4, 0x21, 0x00


	//----- nvinfo : EIATTR_KPARAM_INFO
	.align		4
.L_17:
        /*0048*/ 	.byte	0x04, 0x17
        /*004a*/ 	.short	(.L_19 - .L_18)
.L_18:
        /*004c*/ 	.word	0x00000000
        /*0050*/ 	.short	0x000b
        /*0052*/ 	.short	0x0058
        /*0054*/ 	.byte	0x00, 0xf4, 0x21, 0x00


	//----- nvinfo : EIATTR_KPARAM_INFO
	.align		4
.L_19:
        /*0058*/ 	.byte	0x04, 0x17
        /*005a*/ 	.short	(.L_21 - .L_20)
.L_20:
        /*005c*/ 	.word	0x00000000
        /*0060*/ 	.short	0x000a
        /*0062*/ 	.short	0x0050
        /*0064*/ 	.byte	0x00, 0xf4, 0x21, 0x00


	//----- nvinfo : EIATTR_KPARAM_INFO
	.align		4
.L_21:
        /*0068*/ 	.byte	0x04, 0x17
        /*006a*/ 	.short	(.L_23 - .L_22)
.L_22:
        /*006c*/ 	.word	0x00000000
        /*0070*/ 	.short	0x0009
        /*0072*/ 	.short	0x0048
        /*0074*/ 	.byte	0x00, 0xf4, 0x21, 0x00


	//----- nvinfo : EIATTR_KPARAM_INFO
	.align		4
.L_23:
        /*0078*/ 	.byte	0x04, 0x17
        /*007a*/ 	.short	(.L_25 - .L_24)
.L_24:
        /*007c*/ 	.word	0x00000000
        /*0080*/ 	.short	0x0008
        /*0082*/ 	.short	0x0040
        /*0084*/ 	.byte	0x00, 0xf4, 0x21, 0x00


	//----- nvinfo : EIATTR_KPARAM_INFO
	.align		4
.L_25:
        /*0088*/ 	.byte	0x04, 0x17
        /*008a*/ 	.short	(.L_27 - .L_26)
.L_26:
        /*008c*/ 	.word	0x00000000
        /*0090*/ 	.short	0x0007
        /*0092*/ 	.short	0x0038
        /*0094*/ 	.byte	0x00, 0xf4, 0x21, 0x00


	//----- nvinfo : EIATTR_KPARAM_INFO
	.align		4
.L_27:
        /*0098*/ 	.byte	0x04, 0x17
        /*009a*/ 	.short	(.L_29 - .L_28)
.L_28:
        /*009c*/ 	.word	0x00000000
        /*00a0*/ 	.short	0x0006
        /*00a2*/ 	.short	0x0030
        /*00a4*/ 	.byte	0x00, 0xf4, 0x21, 0x00


	//----- nvinfo : EIATTR_KPARAM_INFO
	.align		4
.L_29:
        /*00a8*/ 	.byte	0x04, 0x17
        /*00aa*/ 	.short	(.L_31 - .L_30)
.L_30:
        /*00ac*/ 	.word	0x00000000
        /*00b0*/ 	.short	0x0005
        /*00b2*/ 	.short	0x0028
        /*00b4*/ 	.byte	0x00, 0xf4, 0x21, 0x00


	//----- nvinfo : EIATTR_KPARAM_INFO
	.align		4
.L_31:
        /*00b8*/ 	.byte	0x04, 0x17
        /*00ba*/ 	.short	(.L_33 - .L_32)
.L_32:
        /*00bc*/ 	.word	0x00000000
        /*00c0*/ 	.short	0x0004
        /*00c2*/ 	.short	0x0020
        /*00c4*/ 	.byte	0x00, 0xf4, 0x21, 0x00


	//----- nvinfo : EIATTR_KPARAM_INFO
	.align		4
.L_33:
        /*00c8*/ 	.byte	0x04, 0x17
        /*00ca*/ 	.short	(.L_35 - .L_34)
.L_34:
        /*00cc*/ 	.word	0x00000000
        /*00d0*/ 	.short	0x0003
        /*00d2*/ 	.short	0x0018
        /*00d4*/ 	.byte	0x00, 0xf4, 0x21, 0x00


	//----- nvinfo : EIATTR_KPARAM_INFO
	.align		4
.L_35:
        /*00d8*/ 	.byte	0x04, 0x17
        /*00da*/ 	.short	(.L_37 - .L_36)
.L_36:
        /*00dc*/ 	.word	0x00000000
        /*00e0*/ 	.short	0x0002
        /*00e2*/ 	.short	0x0010
        /*00e4*/ 	.byte	0x00, 0xf4, 0x21, 0x00


	//----- nvinfo : EIATTR_KPARAM_INFO
	.align		4
.L_37:
        /*00e8*/ 	.byte	0x04, 0x17
        /*00ea*/ 	.short	(.L_39 - .L_38)
.L_38:
        /*00ec*/ 	.word	0x00000000
        /*00f0*/ 	.short	0x0001
        /*00f2*/ 	.short	0x0008
        /*00f4*/ 	.byte	0x00, 0xf4, 0x21, 0x00


	//----- nvinfo : EIATTR_KPARAM_INFO
	.align		4
.L_39:
        /*00f8*/ 	.byte	0x04, 0x17
        /*00fa*/ 	.short	(.L_41 - .L_40)
.L_40:
        /*00fc*/ 	.word	0x00000000
        /*0100*/ 	.short	0x0000
        /*0102*/ 	.short	0x0000
        /*0104*/ 	.byte	0x00, 0xf4, 0x21, 0x00


	//----- nvinfo : EIATTR_SPARSE_MMA_MASK
	.align		4
.L_41:
        /*0108*/ 	.byte	0x03, 0x50
        /*010a*/ 	.short	0x0000


	//----- nvinfo : EIATTR_MAXREG_COUNT
	.align		4
        /*010c*/ 	.byte	0x03, 0x1b
        /*010e*/ 	.short	0x00ff


	//----- nvinfo : EIATTR_EXIT_INSTR_OFFSETS
	.align		4
        /*0110*/ 	.byte	0x04, 0x1c
        /*0112*/ 	.short	(.L_43 - .L_42)


	//   ....[0]....
.L_42:
        /*0114*/ 	.word	0x00000fb0


	//----- nvinfo : EIATTR_REQNTID
	.align		4
.L_43:
        /*0118*/ 	.byte	0x04, 0x10
        /*011a*/ 	.short	(.L_45 - .L_44)
.L_44:
        /*011c*/ 	.word	0x00000080
        /*0120*/ 	.word	0x00000001
        /*0124*/ 	.word	0x00000001


	//----- nvinfo : EIATTR_CBANK_PARAM_SIZE
	.align		4
.L_45:
        /*0128*/ 	.byte	0x03, 0x19
        /*012a*/ 	.short	0x007c


	//----- nvinfo : EIATTR_PARAM_CBANK
	.align		4
        /*012c*/ 	.byte	0x04, 0x0a
        /*012e*/ 	.short	(.L_47 - .L_46)
	.align		4
.L_46:
        /*0130*/ 	.word	index@(.nv.constant0.triton_poi_fused__unsafe_index_add_mul_sub_14)
        /*0134*/ 	.short	0x0210
        /*0136*/ 	.short	0x007c


	//----- nvinfo : EIATTR_SW_WAR
	.align		4
.L_47:
        /*0138*/ 	.byte	0x04, 0x36
        /*013a*/ 	.short	(.L_49 - .L_48)
.L_48:
        /*013c*/ 	.word	0x00000008
.L_49:


//--------------------- .nv.callgraph             --------------------------
	.section	.nv.callgraph,"",@"SHT_CUDA_CALLGRAPH"
	.align	4
	.sectionentsize	8
	.align		4
        /*0000*/ 	.word	0x00000000
	.align		4
        /*0004*/ 	.word	0xffffffff
	.align		4
        /*0008*/ 	.word	0x00000000
	.align		4
        /*000c*/ 	.word	0xfffffffe
	.align		4
        /*0010*/ 	.word	0x00000000
	.align		4
        /*0014*/ 	.word	0xfffffffd
	.align		4
        /*0018*/ 	.word	0x00000000
	.align		4
        /*001c*/ 	.word	0xfffffffc


//--------------------- .text.triton_poi_fused__unsafe_index_add_mul_sub_14 --------------------------
	.section	.text.triton_poi_fused__unsafe_index_add_mul_sub_14,"ax",@progbits
	.align	128
        .global         triton_poi_fused__unsafe_index_add_mul_sub_14
        .type           triton_poi_fused__unsafe_index_add_mul_sub_14,@function
        .size           triton_poi_fused__unsafe_index_add_mul_sub_14,(.L_x_1 - triton_poi_fused__unsafe_index_add_mul_sub_14)
        .other          triton_poi_fused__unsafe_index_add_mul_sub_14,@"STO_CUDA_ENTRY STV_DEFAULT"
triton_poi_fused__unsafe_index_add_mul_sub_14:
.text.triton_poi_fused__unsafe_index_add_mul_sub_14:
[----:B------:R-:W-:Y:S01]  /*0000*/  LDC R1, c[0x0][0x28] ;  /* 0x00000a00ff017b82 */ /* 0x000fe20000000800 */
[----:B------:R-:W1:Y:S07]  /*0010*/  S2R R5, SR_TID.X ;  /* 0x0000000000057919 */ /* 0x000e6e0000002100 */
[----:B------:R-:W2:Y:S01]  /*0020*/  LDC.64 R12, c[0x0][0x258] ;  /* 0x00009600ff0c7b82 */ /* 0x000ea20000000a00 */
[----:B------:R-:W-:Y:S01]  /*0030*/  ULDC.64 UR4, c[0x0][0x208] ;  /* 0x0000820000047ab9 */ /* 0x000fe20000000a00 */
[----:B------:R-:W-:Y:S01]  /*0040*/  ULDC.64 UR6, c[0x0][0x240] ;  /* 0x0000900000067ab9 */ /* 0x000fe20000000a00 */
[----:B------:R-:W3:Y:S01]  /*0050*/  S2R R0, SR_CTAID.X ;  /* 0x0000000000007919 */ /* 0x000ee20000002500 */
[----:B------:R-:W-:-:S04]  /*0060*/  ULDC.64 UR8, c[0x0][0x280] ;  /* 0x0000a00000087ab9 */ /* 0x000fc80000000a00 */
[----:B------:R-:W4:Y:S08]  /*0070*/  LDC.64 R10, c[0x0][0x230] ;  /* 0x00008c00ff0a7b82 */ /* 0x000f300000000a00 */
[----:B------:R-:W5:Y:S08]  /*0080*/  LDC.64 R18, c[0x0][0x228] ;  /* 0x00008a00ff127b82 */ /* 0x000f700000000a00 */
[----:B------:R-:W4:Y:S01]  /*0090*/  LDC.64 R16, c[0x0][0x248] ;  /* 0x00009200ff107b82 */ /* 0x000f220000000a00 */
[----:B-1----:R-:W-:-:S07]  /*00a0*/  LOP3.LUT R5, R5, 0x7f, RZ, 0xc0, !PT ;  /* 0x0000007f05057812 */ /* 0x002fce00078ec0ff */
[----:B------:R-:W1:Y:S01]  /*00b0*/  LDC.64 R14, c[0x0][0x260] ;  /* 0x00009800ff0e7b82 */ /* 0x000e620000000a00 */
[----:B---3--:R-:W-:Y:S01]  /*00c0*/  SHF.R.S32.HI R2, RZ, 0x18, R0 ;  /* 0x00000018ff027819 */ /* 0x008fe20000011400 */
[----:B------:R-:W-:-:S03]  /*00d0*/  IMAD R5, R0, 0x80, R5 ;  /* 0x0000008000057824 */ /* 0x000fc600078e0205 */
[----:B------:R-:W-:Y:S02]  /*00e0*/  SGXT R0, R2, 0x1 ;  /* 0x000000010200781a */ /* 0x000fe40000000200 */
[----:B------:R-:W-:Y:S02]  /*00f0*/  SHF.R.S32.HI R6, RZ, 0x1f, R5 ;  /* 0x0000001fff067819 */ /* 0x000fe40000011405 */
[-C--:B------:R-:W-:Y:S02]  /*0100*/  LEA.HI R2, R0, R5.reuse, RZ, 0x4 ;  /* 0x0000000500027211 */ /* 0x080fe400078f20ff */
[----:B------:R-:W-:Y:S02]  /*0110*/  LEA.HI R6, R6, R5, RZ, 0x2 ;  /* 0x0000000506067211 */ /* 0x000fe400078f10ff */
[----:B------:R-:W-:Y:S02]  /*0120*/  SHF.R.S32.HI R2, RZ, 0x4, R2 ;  /* 0x00000004ff027819 */ /* 0x000fe40000011402 */
[----:B------:R-:W-:-:S02]  /*0130*/  SHF.R.S32.HI R9, RZ, 0x2, R6 ;  /* 0x00000002ff097819 */ /* 0x000fc40000011406 */
[----:B------:R-:W-:Y:S02]  /*0140*/  LEA.HI R3, R2, R2, RZ, 0x2 ;  /* 0x0000000202037211 */ /* 0x000fe400078f10ff */
[----:B------:R-:W-:Y:S02]  /*0150*/  LEA.HI R7, R9, R9, RZ, 0x2 ;  /* 0x0000000909077211 */ /* 0x000fe400078f10ff */
[----:B------:R-:W-:Y:S02]  /*0160*/  LOP3.LUT R3, R3, 0xfffffffc, RZ, 0xc0, !PT ;  /* 0xfffffffc03037812 */ /* 0x000fe400078ec0ff */
[----:B------:R-:W-:-:S03]  /*0170*/  LOP3.LUT R8, R6, 0xfffffffc, RZ, 0xc0, !PT ;  /* 0xfffffffc06087812 */ /* 0x000fc600078ec0ff */
[----:B------:R-:W-:Y:S01]  /*0180*/  IMAD.IADD R4, R2, 0x1, -R3 ;  /* 0x0000000102047824 */ /* 0x000fe200078e0a03 */
[----:B------:R-:W-:Y:S01]  /*0190*/  LOP3.LUT R6, R7, 0xfffffffc, RZ, 0xc0, !PT ;  /* 0xfffffffc07067812 */ /* 0x000fe200078ec0ff */
[----:B------:R-:W3:Y:S02]  /*01a0*/  LDC.64 R2, c[0x0][0x238] ;  /* 0x00008e00ff027b82 */ /* 0x000ee40000000a00 */
[----:B--2---:R-:W-:-:S04]  /*01b0*/  IMAD.WIDE R12, R4, 0x8, R12 ;  /* 0x00000008040c7825 */ /* 0x004fc800078e020c */
[----:B------:R-:W-:Y:S02]  /*01c0*/  IMAD.IADD R9, R9, 0x1, -R6 ;  /* 0x0000000109097824 */ /* 0x000fe400078e0a06 */
[----:B------:R-:W2:Y:S01]  /*01d0*/  LDG.E.EL.64 R12, desc[UR4][R12.64] ;  /* 0x000000040c0c7981 */ /* 0x000ea2000c2e1b00 */
[----:B------:R-:W-:Y:S02]  /*01e0*/  IMAD.IADD R7, R5, 0x1, -R8 ;  /* 0x0000000105077824 */ /* 0x000fe400078e0a08 */
[----:B----4-:R-:W-:-:S04]  /*01f0*/  IMAD.WIDE R10, R9, 0x8, R10 ;  /* 0x00000008090a7825 */ /* 0x010fc800078e020a */
[----:B-----5:R-:W-:Y:S02]  /*0200*/  IMAD.WIDE R18, R4, 0x8, R18 ;  /* 0x0000000804127825 */ /* 0x020fe400078e0212 */
[----:B------:R-:W4:Y:S02]  /*0210*/  LDG.E.EL.64 R10, desc[UR4][R10.64] ;  /* 0x000000040a0a7981 */ /* 0x000f24000c2e1b00 */
[C---:B0-----:R-:W-:Y:S02]  /*0220*/  IMAD.WIDE R16, R7.reuse, 0x8, R16 ;  /* 0x0000000807107825 */ /* 0x041fe400078e0210 */
[----:B------:R-:W5:Y:S04]  /*0230*/  LDG.E.EL.64 R18, desc[UR4][R18.64] ;  /* 0x0000000412127981 */ /* 0x000f68000c2e1b00 */
[----:B------:R-:W5:Y:S01]  /*0240*/  LDG.E.EL.64 R16, desc[UR4][R16.64] ;  /* 0x0000000410107981 */ /* 0x000f62000c2e1b00 */
[----:B---3--:R-:W-:-:S04]  /*0250*/  IMAD.WIDE R20, R7, 0x8, R2 ;  /* 0x0000000807147825 */ /* 0x008fc800078e0202 */
[----:B-1----:R-:W-:Y:S02]  /*0260*/  IMAD.WIDE R2, R9, 0x8, R14 ;  /* 0x0000000809027825 */ /* 0x002fe400078e020e */
[----:B------:R0:W3:Y:S04]  /*0270*/  LDG.E.EL.64 R14, desc[UR4][R20.64] ;  /* 0x00000004140e7981 */ /* 0x0000e8000c2e1b00 */
[----:B------:R-:W3:Y:S01]  /*0280*/  LDG.E.EL.64 R2, desc[UR4][R2.64] ;  /* 0x0000000402027981 */ /* 0x000ee2000c2e1b00 */
[----:B------:R-:W-:-:S04]  /*0290*/  LEA.HI R0, R0, R5, RZ, 0x6 ;  /* 0x0000000500007211 */ /* 0x000fc800078f30ff */
[----:B------:R-:W-:-:S05]  /*02a0*/  SHF.R.S32.HI R0, RZ, 0x6, R0 ;  /* 0x00000006ff007819 */ /* 0x000fca0000011400 */
[----:B------:R-:W-:-:S05]  /*02b0*/  IMAD.SHL.U32 R25, R0, 0x8, RZ ;  /* 0x0000000800197824 */ /* 0x000fca00078e00ff */
[----:B0-----:R-:W-:Y:S02]  /*02c0*/  SHF.R.S32.HI R21, RZ, 0x1f, R25 ;  /* 0x0000001fff157819 */ /* 0x001fe40000011419 */
[----:B--2---:R-:W-:-:S04]  /*02d0*/  SHF.R.U32.HI R23, RZ, 0x1e, R13 ;  /* 0x0000001eff177819 */ /* 0x004fc8000001160d */
[----:B------:R-:W-:-:S04]  /*02e0*/  LOP3.LUT R23, R23, 0x2, RZ, 0xc0, !PT ;  /* 0x0000000217177812 */ /* 0x000fc800078ec0ff */
[----:B------:R-:W-:Y:S02]  /*02f0*/  IADD3 R12, P0, R12, R23, RZ ;  /* 0x000000170c0c7210 */ /* 0x000fe40007f1e0ff */
[----:B----4-:R-:W-:Y:S02]  /*0300*/  SHF.R.U32.HI R27, RZ, 0x1e, R11 ;  /* 0x0000001eff1b7819 */ /* 0x010fe4000001160b */
[----:B-----5:R-:W-:Y:S01]  /*0310*/  SHF.R.U32.HI R23, RZ, 0x1e, R19 ;  /* 0x0000001eff177819 */ /* 0x020fe20000011613 */
[----:B------:R-:W-:Y:S01]  /*0320*/  IMAD.X R6, RZ, RZ, R13, P0 ;  /* 0x000000ffff067224 */ /* 0x000fe200000e060d */
[----:B------:R-:W-:Y:S02]  /*0330*/  LEA R13, P1, R12, R25, 0x2 ;  /* 0x000000190c0d7211 */ /* 0x000fe400078210ff */
[----:B------:R-:W-:Y:S02]  /*0340*/  SHF.R.U32.HI R29, RZ, 0x1e, R17 ;  /* 0x0000001eff1d7819 */ /* 0x000fe40000011611 */
[----:B------:R-:W-:-:S02]  /*0350*/  LOP3.LUT R27, R27, 0x2, RZ, 0xc0, !PT ;  /* 0x000000021b1b7812 */ /* 0x000fc400078ec0ff */
[----:B------:R-:W-:Y:S02]  /*0360*/  LOP3.LUT R23, R23, 0x2, RZ, 0xc0, !PT ;  /* 0x0000000217177812 */ /* 0x000fe400078ec0ff */
[----:B------:R-:W-:Y:S02]  /*0370*/  LOP3.LUT R29, R29, 0x2, RZ, 0xc0, !PT ;  /* 0x000000021d1d7812 */ /* 0x000fe400078ec0ff */
[----:B------:R-:W-:Y:S02]  /*0380*/  LEA.HI.X R12, R12, R21, R6, 0x2, P1 ;  /* 0x000000150c0c7211 */ /* 0x000fe400008f1406 */
[----:B------:R-:W-:Y:S02]  /*0390*/  IADD3 R10, P1, R10, R27, RZ ;  /* 0x0000001b0a0a7210 */ /* 0x000fe40007f3e0ff */
[----:B------:R-:W-:Y:S02]  /*03a0*/  IADD3 R8, P2, R18, R23, RZ ;  /* 0x0000001712087210 */ /* 0x000fe40007f5e0ff */
[----:B------:R-:W-:Y:S01]  /*03b0*/  IADD3 R0, P0, R16, R29, RZ ;  /* 0x0000001d10007210 */ /* 0x000fe20007f1e0ff */
[----:B------:R-:W-:-:S02]  /*03c0*/  IMAD.X R11, RZ, RZ, R11, P1 ;  /* 0x000000ffff0b7224 */ /* 0x000fc400008e060b */
[C---:B------:R-:W-:Y:S02]  /*03d0*/  IMAD.SHL.U32 R23, R10.reuse, 0x2, RZ ;  /* 0x000000020a177824 */ /* 0x040fe400078e00ff */
[----:B------:R-:W-:Y:S01]  /*03e0*/  IMAD.X R18, RZ, RZ, R19, P2 ;  /* 0x000000ffff127224 */ /* 0x000fe200010e0613 */
[----:B---3--:R-:W-:Y:S01]  /*03f0*/  SHF.R.U32.HI R19, RZ, 0x1e, R15 ;  /* 0x0000001eff137819 */ /* 0x008fe2000001160f */
[----:B------:R-:W-:Y:S01]  /*0400*/  IMAD.X R27, RZ, RZ, R17, P0 ;  /* 0x000000ffff1b7224 */ /* 0x000fe200000e0611 */
[----:B------:R-:W-:Y:S02]  /*0410*/  SHF.R.U32.HI R17, RZ, 0x1e, R3 ;  /* 0x0000001eff117819 */ /* 0x000fe40000011603 */
[----:B------:R-:W-:Y:S02]  /*0420*/  SHF.L.U64.HI R10, R10, 0x1, R11 ;  /* 0x000000010a0a7819 */ /* 0x000fe4000001020b */
[----:B------:R-:W-:Y:S02]  /*0430*/  IADD3 R6, P1, R23, R0, RZ ;  /* 0x0000000017067210 */ /* 0x000fe40007f3e0ff */
[----:B------:R-:W-:-:S02]  /*0440*/  LOP3.LUT R19, R19, 0x2, RZ, 0xc0, !PT ;  /* 0x0000000213137812 */ /* 0x000fc400078ec0ff */
[----:B------:R-:W-:Y:S01]  /*0450*/  LOP3.LUT R17, R17, 0x2, RZ, 0xc0, !PT ;  /* 0x0000000211117812 */ /* 0x000fe200078ec0ff */
[----:B------:R-:W-:Y:S01]  /*0460*/  IMAD.X R29, R10, 0x1, R27, P1 ;  /* 0x000000010a1d7824 */ /* 0x000fe200008e061b */
[----:B------:R-:W-:Y:S02]  /*0470*/  IADD3 R22, P0, R14, R19, RZ ;  /* 0x000000130e167210 */ /* 0x000fe40007f1e0ff */
[----:B------:R-:W-:Y:S02]  /*0480*/  LEA R11, P3, R8, R25, 0x2 ;  /* 0x00000019080b7211 */ /* 0x000fe400078610ff */
[----:B------:R-:W-:Y:S02]  /*0490*/  IADD3 R14, P2, R2, R17, RZ ;  /* 0x00000011020e7210 */ /* 0x000fe40007f5e0ff */
[----:B------:R-:W-:Y:S01]  /*04a0*/  IADD3 R25, P1, R6, R13, RZ ;  /* 0x0000000d06197210 */ /* 0x000fe20007f3e0ff */
[----:B------:R-:W-:Y:S01]  /*04b0*/  IMAD.X R19, RZ, RZ, R15, P0 ;  /* 0x000000ffff137224 */ /* 0x000fe200000e060f */
[----:B------:R-:W0:Y:S01]  /*04c0*/  LDC.64 R16, c[0x0][0x250] ;  /* 0x00009400ff107b82 */ /* 0x000e220000000a00 */
[----:B------:R-:W-:-:S02]  /*04d0*/  IMAD.X R15, RZ, RZ, R3, P2 ;  /* 0x000000ffff0f7224 */ /* 0x000fc400010e0603 */
[----:B------:R-:W-:Y:S02]  /*04e0*/  IMAD.X R2, R29, 0x1, R12, P1 ;  /* 0x000000011d027824 */ /* 0x000fe400008e060c */
[----:B------:R-:W-:-:S03]  /*04f0*/  IMAD.SHL.U32 R3, R25, 0x4, RZ ;  /* 0x0000000419037824 */ /* 0x000fc600078e00ff */
[----:B------:R-:W-:Y:S02]  /*0500*/  SHF.L.U64.HI R25, R25, 0x2, R2 ;  /* 0x0000000219197819 */ /* 0x000fe40000010202 */
[----:B------:R-:W-:Y:S02]  /*0510*/  IADD3 RZ, P0, R3, UR6, RZ ;  /* 0x0000000603ff7c10 */ /* 0x000fe4000ff1e0ff */
[C---:B------:R-:W-:Y:S01]  /*0520*/  SHF.L.U64.HI R2, R14.reuse, 0x1, R15 ;  /* 0x000000010e027819 */ /* 0x040fe2000001020f */
[----:B------:R-:W-:Y:S01]  /*0530*/  IMAD.SHL.U32 R15, R14, 0x2, RZ ;  /* 0x000000020e0f7824 */ /* 0x000fe200078e00ff */
[----:B------:R-:W-:Y:S02]  /*0540*/  LEA.HI.X R8, R8, R21, R18, 0x2, P3 ;  /* 0x0000001508087211 */ /* 0x000fe400018f1412 */
[----:B------:R-:W-:Y:S02]  /*0550*/  IADD3.X R21, R25, UR7, RZ, P0, !PT ;  /* 0x0000000719157c10 */ /* 0x000fe400087fe4ff */
[----:B------:R-:W-:-:S02]  /*0560*/  IADD3 R14, P0, R23, R22, RZ ;  /* 0x00000016170e7210 */ /* 0x000fc40007f1e0ff */
[----:B------:R-:W-:Y:S02]  /*0570*/  IADD3 R22, P1, R15, R22, RZ ;  /* 0x000000160f167210 */ /* 0x000fe40007f3e0ff */
[----:B------:R-:W-:Y:S01]  /*0580*/  IADD3 R0, P2, R15, R0, RZ ;  /* 0x000000000f007210 */ /* 0x000fe20007f5e0ff */
[--C-:B------:R-:W-:Y:S02]  /*0590*/  IMAD.X R15, R10, 0x1, R19.reuse, P0 ;  /* 0x000000010a0f7824 */ /* 0x100fe400000e0613 */
[C---:B------:R-:W-:Y:S02]  /*05a0*/  IMAD.X R24, R2.reuse, 0x1, R19, P1 ;  /* 0x0000000102187824 */ /* 0x040fe400008e0613 */
[----:B------:R-:W1:Y:S01]  /*05b0*/  LDC.64 R18, c[0x0][0x268] ;  /* 0x00009a00ff127b82 */ /* 0x000e620000000a00 */
[----:B------:R-:W-:Y:S01]  /*05c0*/  IADD3 R23, P6, R13, R14, RZ ;  /* 0x0000000e0d177210 */ /* 0x000fe20007fde0ff */
[----:B------:R-:W-:Y:S01]  /*05d0*/  VIADD R20, R3, UR6 ;  /* 0x0000000603147c36 */ /* 0x000fe20008000000 */
[----:B------:R-:W-:Y:S01]  /*05e0*/  IADD3 R10, P5, R22, R13, RZ ;  /* 0x0000000d160a7210 */ /* 0x000fe20007fbe0ff */
[----:B------:R-:W-:Y:S01]  /*05f0*/  IMAD.X R27, R2, 0x1, R27, P2 ;  /* 0x00000001021b7824 */ /* 0x000fe200010e061b */
[----:B------:R-:W-:Y:S01]  /*0600*/  IADD3 R14, P3, R11, R14, RZ ;  /* 0x0000000e0b0e7210 */ /* 0x000fe20007f7e0ff */
[----:B0-----:R-:W-:Y:S01]  /*0610*/  IMAD.WIDE R16, R7, 0x4, R16 ;  /* 0x0000000407107825 */ /* 0x001fe200078e0210 */
[----:B------:R-:W-:Y:S01]  /*0620*/  IADD3 R6, P2, R11, R6, RZ ;  /* 0x000000060b067210 */ /* 0x000fe20007f5e0ff */
[----:B------:R0:W2:Y:S01]  /*0630*/  LDG.E.EL R20, desc[UR4][R20.64] ;  /* 0x0000000414147981 */ /* 0x0000a2000c2e1900 */
[----:B------:R-:W-:Y:S01]  /*0640*/  IADD3 R22, P1, R11, R22, RZ ;  /* 0x000000160b167210 */ /* 0x000fe20007f3e0ff */
[----:B------:R-:W-:Y:S01]  /*0650*/  IMAD.SHL.U32 R7, R23, 0x4, RZ ;  /* 0x0000000417077824 */ /* 0x000fe200078e00ff */
[----:B------:R-:W-:-:S02]  /*0660*/  IADD3 R2, P4, R0, R13, RZ ;  /* 0x0000000d00027210 */ /* 0x000fc40007f9e0ff */
[----:B------:R-:W-:Y:S01]  /*0670*/  IADD3 R11, P0, R0, R11, RZ ;  /* 0x0000000b000b7210 */ /* 0x000fe20007f1e0ff */
[----:B------:R-:W-:Y:S01]  /*0680*/  IMAD.X R0, R12, 0x1, R15, P6 ;  /* 0x000000010c007824 */ /* 0x000fe200030e060f */
[----:B------:R3:W4:Y:S01]  /*0690*/  LDG.E.EL R13, desc[UR4][R16.64] ;  /* 0x00000004100d7981 */ /* 0x000722000c2e1900 */
[----:B0-----:R-:W-:-:S03]  /*06a0*/  IMAD.X R21, R24, 0x1, R12, P5 ;  /* 0x0000000118157824 */ /* 0x001fc600028e060c */
[----:B------:R-:W-:Y:S02]  /*06b0*/  SHF.L.U64.HI R23, R23, 0x2, R0 ;  /* 0x0000000217177819 */ /* 0x000fe40000010200 */
[----:B---3--:R-:W-:Y:S02]  /*06c0*/  IADD3 R16, P6, R7, UR6, RZ ;  /* 0x0000000607107c10 */ /* 0x008fe4000ffde0ff */
[C---:B------:R-:W-:Y:S01]  /*06d0*/  SHF.L.U64.HI R0, R10.reuse, 0x2, R21 ;  /* 0x000000020a007819 */ /* 0x040fe20000010215 */
[----:B------:R-:W-:Y:S01]  /*06e0*/  IMAD.SHL.U32 R10, R10, 0x4, RZ ;  /* 0x000000040a0a7824 */ /* 0x000fe200078e00ff */
[----:B------:R-:W-:Y:S01]  /*06f0*/  IADD3.X R17, R23, UR7, RZ, P6, !PT ;  /* 0x0000000717117c10 */ /* 0x000fe2000b7fe4ff */
[----:B-1----:R-:W-:-:S04]  /*0700*/  IMAD.WIDE R18, R9, 0x4, R18 ;  /* 0x0000000409127825 */ /* 0x002fc800078e0212 */
[----:B------:R0:W2:Y:S01]  /*0710*/  LDG.E.EL R21, desc[UR4][R16.64] ;  /* 0x0000000410157981 */ /* 0x0000a2000c2e1900 */
[----:B------:R-:W-:-:S05]  /*0720*/  IMAD.X R9, R27, 0x1, R12, P4 ;  /* 0x000000011b097824 */ /* 0x000fca00020e060c */
[C---:B------:R-:W-:Y:S02]  /*0730*/  SHF.L.U64.HI R12, R2.reuse, 0x2, R9 ;  /* 0x00000002020c7819 */ /* 0x040fe40000010209 */
[----:B0-----:R-:W-:Y:S01]  /*0740*/  IADD3 R16, P5, R10, UR6, RZ ;  /* 0x000000060a107c10 */ /* 0x001fe2000ffbe0ff */
[----:B------:R-:W-:Y:S01]  /*0750*/  IMAD.SHL.U32 R2, R2, 0x4, RZ ;  /* 0x0000000402027824 */ /* 0x000fe200078e00ff */
[----:B------:R0:W3:Y:S02]  /*0760*/  LDG.E.EL R9, desc[UR4][R18.64] ;  /* 0x0000000412097981 */ /* 0x0000e4000c2e1900 */
[----:B------:R-:W-:-:S05]  /*0770*/  IADD3.X R17, R0, UR7, RZ, P5, !PT ;  /* 0x0000000700117c10 */ /* 0x000fca000affe4ff */
[----:B------:R1:W5:Y:S01]  /*0780*/  LDG.E.EL R28, desc[UR4][R16.64] ;  /* 0x00000004101c7981 */ /* 0x000362000c2e1900 */
[C---:B------:R-:W-:Y:S02]  /*0790*/  IMAD.X R15, R8.reuse, 0x1, R15, P3 ;  /* 0x00000001080f7824 */ /* 0x040fe400018e060f */
[----:B------:R-:W-:Y:S01]  /*07a0*/  IMAD.X R29, R8, 0x1, R29, P2 ;  /* 0x00000001081d7824 */ /* 0x000fe200010e061d */
[----:B0-----:R-:W0:Y:S01]  /*07b0*/  LDC.64 R18, c[0x0][0x270] ;  /* 0x00009c00ff127b82 */ /* 0x001e220000000a00 */
[----:B-1----:R-:W-:-:S04]  /*07c0*/  IADD3 R16, P4, R2, UR6, RZ ;  /* 0x0000000602107c10 */ /* 0x002fc8000ff9e0ff */
[----:B------:R-:W-:-:S06]  /*07d0*/  IADD3.X R17, R12, UR7, RZ, P4, !PT ;  /* 0x000000070c117c10 */ /* 0x000fcc000a7fe4ff */
[----:B------:R1:W5:Y:S01]  /*07e0*/  LDG.E.EL R17, desc[UR4][R16.64] ;  /* 0x0000000410117981 */ /* 0x000362000c2e1900 */
[C---:B------:R-:W-:Y:S01]  /*07f0*/  SHF.L.U64.HI R15, R14.reuse, 0x2, R15 ;  /* 0x000000020e0f7819 */ /* 0x040fe2000001020f */
[----:B------:R-:W-:Y:S02]  /*0800*/  IMAD.SHL.U32 R14, R14, 0x4, RZ ;  /* 0x000000040e0e7824 */ /* 0x000fe400078e00ff */
[----:B------:R-:W-:Y:S02]  /*0810*/  IMAD.X R24, R8, 0x1, R24, P1 ;  /* 0x0000000108187824 */ /* 0x000fe400008e0618 */
[----:B------:R-:W-:Y:S01]  /*0820*/  IMAD.X R8, R27, 0x1, R8, P0 ;  /* 0x000000011b087824 */ /* 0x000fe200000e0608 */
[----:B------:R-:W-:Y:S01]  /*0830*/  IADD3 R26, P0, R14, UR6, RZ ;  /* 0x000000060e1a7c10 */ /* 0x000fe2000ff1e0ff */
[----:B-1----:R-:W-:-:S03]  /*0840*/  IMAD.SHL.U32 R16, R6, 0x4, RZ ;  /* 0x0000000406107824 */ /* 0x002fc600078e00ff */
[----:B------:R-:W-:Y:S02]  /*0850*/  IADD3.X R27, R15, UR7, RZ, P0, !PT ;  /* 0x000000070f1b7c10 */ /* 0x000fe400087fe4ff */
[C---:B------:R-:W-:Y:S01]  /*0860*/  SHF.L.U64.HI R24, R22.reuse, 0x2, R24 ;  /* 0x0000000216187819 */ /* 0x040fe20000010218 */
[----:B------:R-:W-:Y:S02]  /*0870*/  IMAD.SHL.U32 R22, R22, 0x4, RZ ;  /* 0x0000000416167824 */ /* 0x000fe400078e00ff */
[----:B------:R-:W3:Y:S01]  /*0880*/  LDG.E.EL R26, desc[UR4][R26.64] ;  /* 0x000000041a1a7981 */ /* 0x000ee2000c2e1900 */
[C---:B------:R-:W-:Y:S01]  /*0890*/  SHF.L.U64.HI R8, R11.reuse, 0x2, R8 ;  /* 0x000000020b087819 */ /* 0x040fe20000010208 */
[----:B------:R-:W-:Y:S02]  /*08a0*/  IMAD.SHL.U32 R11, R11, 0x4, RZ ;  /* 0x000000040b0b7824 */ /* 0x000fe400078e00ff */
[----:B0-----:R-:W-:-:S04]  /*08b0*/  IMAD.WIDE R18, R4, 0x4, R18 ;  /* 0x0000000404127825 */ /* 0x001fc800078e0212 */
[----:B--2---:R-:W-:-:S04]  /*08c0*/  FADD R20, -R21, R20 ;  /* 0x0000001415147221 */ /* 0x004fc80000000100 */
[----:B----4-:R-:W-:Y:S01]  /*08d0*/  FFMA R20, R13, R20, R21 ;  /* 0x000000140d147223 */ /* 0x010fe20000000015 */
[----:B-----5:R-:W-:-:S04]  /*08e0*/  FADD R17, -R28, R17 ;  /* 0x000000111c117221 */ /* 0x020fc80000000100 */
[----:B------:R-:W-:Y:S01]  /*08f0*/  FFMA R21, R13, R17, R28 ;  /* 0x000000110d157223 */ /* 0x000fe2000000001c */
[----:B------:R-:W-:Y:S02]  /*0900*/  SHF.L.U64.HI R17, R6, 0x2, R29 ;  /* 0x0000000206117819 */ /* 0x000fe4000001021d */
[----:B------:R-:W2:Y:S01]  /*0910*/  LDG.E.EL R6, desc[UR4][R18.64] ;  /* 0x0000000412067981 */ /* 0x000ea2000c2e1900 */
[----:B------:R-:W-:-:S04]  /*0920*/  FADD R21, -R20, R21 ;  /* 0x0000001514157221 */ /* 0x000fc80000000100 */
[----:B---3--:R-:W-:Y:S01]  /*0930*/  FFMA R29, R9, R21, R20 ;  /* 0x00000015091d7223 */ /* 0x008fe20000000014 */
[----:B------:R-:W-:-:S04]  /*0940*/  IADD3 R20, P0, R16, UR6, RZ ;  /* 0x0000000610147c10 */ /* 0x000fc8000ff1e0ff */
[----:B------:R-:W-:-:S05]  /*0950*/  IADD3.X R21, R17, UR7, RZ, P0, !PT ;  /* 0x0000000711157c10 */ /* 0x000fca00087fe4ff */
[----:B------:R0:W3:Y:S02]  /*0960*/  LDG.E.EL R27, desc[UR4][R20.64] ;  /* 0x00000004141b7981 */ /* 0x0000e4000c2e1900 */
[----:B0-----:R-:W-:-:S04]  /*0970*/  IADD3 R20, P0, R22, UR6, RZ ;  /* 0x0000000616147c10 */ /* 0x001fc8000ff1e0ff */
[----:B------:R-:W-:-:S05]  /*0980*/  IADD3.X R21, R24, UR7, RZ, P0, !PT ;  /* 0x0000000718157c10 */ /* 0x000fca00087fe4ff */
[----:B------:R0:W4:Y:S02]  /*0990*/  LDG.E.EL R4, desc[UR4][R20.64] ;  /* 0x0000000414047981 */ /* 0x000124000c2e1900 */
[----:B0-----:R-:W-:-:S04]  /*09a0*/  IADD3 R20, P0, R11, UR6, RZ ;  /* 0x000000060b147c10 */ /* 0x001fc8000ff1e0ff */
[----:B------:R-:W-:Y:S01]  /*09b0*/  IADD3.X R21, R8, UR7, RZ, P0, !PT ;  /* 0x0000000708157c10 */ /* 0x000fe200087fe4ff */
[----:B------:R-:W-:-:S04]  /*09c0*/  ULDC.64 UR6, c[0x0][0x278] ;  /* 0x00009e0000067ab9 */ /* 0x000fc80000000a00 */
[----:B------:R-:W4:Y:S01]  /*09d0*/  LDG.E.EL R19, desc[UR4][R20.64] ;  /* 0x0000000414137981 */ /* 0x000f22000c2e1900 */
[----:B---3--:R-:W-:-:S04]  /*09e0*/  FADD R27, -R26, R27 ;  /* 0x0000001b1a1b7221 */ /* 0x008fc80000000100 */
[----:B------:R-:W-:Y:S01]  /*09f0*/  FFMA R28, R13, R27, R26 ;  /* 0x0000001b0d1c7223 */ /* 0x000fe2000000001a */
[----:B------:R-:W-:-:S04]  /*0a00*/  IADD3 R26, P0, R7, UR6, RZ ;  /* 0x00000006071a7c10 */ /* 0x000fc8000ff1e0ff */
[----:B------:R-:W-:Y:S02]  /*0a10*/  IADD3.X R27, R23, UR7, RZ, P0, !PT ;  /* 0x00000007171b7c10 */ /* 0x000fe400087fe4ff */
[----:B------:R-:W-:-:S03]  /*0a20*/  IADD3 R18, P0, R3, UR6, RZ ;  /* 0x0000000603127c10 */ /* 0x000fc6000ff1e0ff */
[----:B------:R-:W3:Y:S01]  /*0a30*/  LDG.E.EL R26, desc[UR4][R26.64] ;  /* 0x000000041a1a7981 */ /* 0x000ee2000c2e1900 */
[----:B----4-:R-:W-:-:S04]  /*0a40*/  FADD R19, -R4, R19 ;  /* 0x0000001304137221 */ /* 0x010fc80000000100 */
[----:B------:R-:W-:Y:S01]  /*0a50*/  FFMA R4, R13, R19, R4 ;  /* 0x000000130d047223 */ /* 0x000fe20000000004 */
[----:B------:R-:W-:-:S03]  /*0a60*/  IADD3.X R19, R25, UR7, RZ, P0, !PT ;  /* 0x0000000719137c10 */ /* 0x000fc600087fe4ff */
[----:B------:R-:W-:Y:S01]  /*0a70*/  FADD R4, -R28, R4 ;  /* 0x000000041c047221 */ /* 0x000fe20000000100 */
[----:B------:R-:W-:Y:S02]  /*0a80*/  IADD3 R20, P0, R10, UR6, RZ ;  /* 0x000000060a147c10 */ /* 0x000fe4000ff1e0ff */
[----:B------:R0:W3:Y:S01]  /*0a90*/  LDG.E.EL R19, desc[UR4][R18.64] ;  /* 0x0000000412137981 */ /* 0x0000e2000c2e1900 */
[----:B------:R-:W-:Y:S01]  /*0aa0*/  FFMA R4, R9, R4, R28 ;  /* 0x0000000409047223 */ /* 0x000fe2000000001c */
[----:B------:R-:W-:Y:S02]  /*0ab0*/  IADD3.X R21, R0, UR7, RZ, P0, !PT ;  /* 0x0000000700157c10 */ /* 0x000fe400087fe4ff */
[----:B------:R-:W-:Y:S01]  /*0ac0*/  IADD3 R28, P0, R2, UR6, RZ ;  /* 0x00000006021c7c10 */ /* 0x000fe2000ff1e0ff */
[----:B------:R-:W-:Y:S02]  /*0ad0*/  FADD R4, -R29, R4 ;  /* 0x000000041d047221 */ /* 0x000fe40000000100 */
[----:B------:R-:W4:Y:S02]  /*0ae0*/  LDG.E.EL R20, desc[UR4][R20.64] ;  /* 0x0000000414147981 */ /* 0x000f24000c2e1900 */
[----:B--2---:R-:W-:Y:S01]  /*0af0*/  FFMA R4, R6, R4, R29 ;  /* 0x0000000406047223 */ /* 0x004fe2000000001d */
[----:B------:R-:W-:-:S06]  /*0b00*/  IADD3.X R29, R12, UR7, RZ, P0, !PT ;  /* 0x000000070c1d7c10 */ /* 0x000fcc00087fe4ff */
[----:B------:R-:W4:Y:S01]  /*0b10*/  LDG.E.EL R29, desc[UR4][R28.64] ;  /* 0x000000041c1d7981 */ /* 0x000f22000c2e1900 */
[----:B0-----:R-:W-:Y:S01]  /*0b20*/  IADD3 R18, P0, R14, UR6, RZ ;  /* 0x000000060e127c10 */ /* 0x001fe2000ff1e0ff */
[----:B---3--:R-:W-:-:S04]  /*0b30*/  FADD R27, -R26, R19 ;  /* 0x000000131a1b7221 */ /* 0x008fc80000000100 */
[----:B------:R-:W-:Y:S01]  /*0b40*/  FFMA R26, R13, R27, R26 ;  /* 0x0000001b0d1a7223 */ /* 0x000fe2000000001a */
[----:B------:R-:W-:-:S05]  /*0b50*/  IADD3.X R19, R15, UR7, RZ, P0, !PT ;  /* 0x000000070f137c10 */ /* 0x000fca00087fe4ff */
[----:B------:R-:W2:Y:S01]  /*0b60*/  LDG.E.EL R18, desc[UR4][R18.64] ;  /* 0x0000000412127981 */ /* 0x000ea2000c2e1900 */
[----:B----4-:R-:W-:-:S04]  /*0b70*/  FADD R27, -R20, R29 ;  /* 0x0000001d141b7221 */ /* 0x010fc80000000100 */
[----:B------:R-:W-:Y:S01]  /*0b80*/  FFMA R27, R13, R27, R20 ;  /* 0x0000001b0d1b7223 */ /* 0x000fe20000000014 */
[----:B------:R-:W-:-:S04]  /*0b90*/  IADD3 R20, P0, R16, UR6, RZ ;  /* 0x0000000610147c10 */ /* 0x000fc8000ff1e0ff */
[----:B------:R-:W-:-:S06]  /*0ba0*/  IADD3.X R21, R17, UR7, RZ, P0, !PT ;  /* 0x0000000711157c10 */ /* 0x000fcc00087fe4ff */
[----:B------:R0:W2:Y:S01]  /*0bb0*/  LDG.E.EL R21, desc[UR4][R20.64] ;  /* 0x0000000414157981 */ /* 0x0000a2000c2e1900 */
[----:B------:R-:W-:-:S04]  /*0bc0*/  IADD3 R14, P0, R14, UR8, RZ ;  /* 0x000000080e0e7c10 */ /* 0x000fc8000ff1e0ff */
[----:B------:R-:W-:Y:S02]  /*0bd0*/  IADD3.X R15, R15, UR9, RZ, P0, !PT ;  /* 0x000000090f0f7c10 */ /* 0x000fe400087fe4ff */
[----:B------:R-:W-:Y:S01]  /*0be0*/  IADD3 R16, P0, R16, UR8, RZ ;  /* 0x0000000810107c10 */ /* 0x000fe2000ff1e0ff */
[----:B------:R-:W-:Y:S01]  /*0bf0*/  FADD R27, -R26, R27 ;  /* 0x0000001b1a1b7221 */ /* 0x000fe20000000100 */
[----:B0-----:R-:W-:Y:S01]  /*0c00*/  IADD3 R20, P2, R3, UR8, RZ ;  /* 0x0000000803147c10 */ /* 0x001fe2000ff5e0ff */
[----:B------:R-:W3:Y:S01]  /*0c10*/  LDG.E.EL R14, desc[UR4][R14.64] ;  /* 0x000000040e0e7981 */ /* 0x000ee2000c2e1900 */
[----:B------:R-:W-:Y:S02]  /*0c20*/  IADD3.X R17, R17, UR9, RZ, P0, !PT ;  /* 0x0000000911117c10 */ /* 0x000fe400087fe4ff */
[----:B------:R-:W-:Y:S01]  /*0c30*/  IADD3 R28, P0, R22, UR6, RZ ;  /* 0x00000006161c7c10 */ /* 0x000fe2000ff1e0ff */
[----:B------:R-:W-:Y:S01]  /*0c40*/  FFMA R19, R9, R27, R26 ;  /* 0x0000001b09137223 */ /* 0x000fe2000000001a */
[----:B------:R-:W-:-:S02]  /*0c50*/  IADD3 R26, P1, R7, UR8, RZ ;  /* 0x00000008071a7c10 */ /* 0x000fc4000ff3e0ff */
[----:B------:R-:W-:Y:S01]  /*0c60*/  IADD3.X R29, R24, UR7, RZ, P0, !PT ;  /* 0x00000007181d7c10 */ /* 0x000fe200087fe4ff */
[----:B------:R0:W3:Y:S04]  /*0c70*/  LDG.E.EL R7, desc[UR4][R16.64] ;  /* 0x0000000410077981 */ /* 0x0000e8000c2e1900 */
[----:B------:R1:W4:Y:S01]  /*0c80*/  LDG.E.EL R3, desc[UR4][R28.64] ;  /* 0x000000041c037981 */ /* 0x000322000c2e1900 */
[----:B0-----:R-:W-:-:S04]  /*0c90*/  IADD3 R16, P0, R11, UR6, RZ ;  /* 0x000000060b107c10 */ /* 0x001fc8000ff1e0ff */
[----:B------:R-:W-:Y:S02]  /*0ca0*/  IADD3.X R17, R8, UR7, RZ, P0, !PT ;  /* 0x0000000708117c10 */ /* 0x000fe400087fe4ff */
[----:B-1----:R-:W-:Y:S02]  /*0cb0*/  IADD3 R28, P0, R10, UR8, RZ ;  /* 0x000000080a1c7c10 */ /* 0x002fe4000ff1e0ff */
[----:B------:R-:W-:Y:S02]  /*0cc0*/  IADD3.X R27, R23, UR9, RZ, P1, !PT ;  /* 0x00000009171b7c10 */ /* 0x000fe40008ffe4ff */
[----:B------:R-:W-:Y:S02]  /*0cd0*/  IADD3.X R29, R0, UR9, RZ, P0, !PT ;  /* 0x00000009001d7c10 */ /* 0x000fe400087fe4ff */
[----:B------:R0:W4:Y:S01]  /*0ce0*/  LDG.E.EL R0, desc[UR4][R16.64] ;  /* 0x0000000410007981 */ /* 0x000122000c2e1900 */
[----:B------:R-:W-:-:S03]  /*0cf0*/  IADD3 R10, P1, R2, UR8, RZ ;  /* 0x00000008020a7c10 */ /* 0x000fc6000ff3e0ff */
[----:B------:R-:W5:Y:S04]  /*0d00*/  LDG.E.EL R28, desc[UR4][R28.64] ;  /* 0x000000041c1c7981 */ /* 0x000f68000c2e1900 */
[----:B------:R-:W5:Y:S01]  /*0d10*/  LDG.E.EL R26, desc[UR4][R26.64] ;  /* 0x000000041a1a7981 */ /* 0x000f62000c2e1900 */
[----:B0-----:R-:W-:Y:S02]  /*0d20*/  IADD3 R16, P0, R11, UR8, RZ ;  /* 0x000000080b107c10 */ /* 0x001fe4000ff1e0ff */
[----:B------:R-:W-:Y:S02]  /*0d30*/  IADD3.X R11, R12, UR9, RZ, P1, !PT ;  /* 0x000000090c0b7c10 */ /* 0x000fe40008ffe4ff */
[----:B------:R-:W-:-:S05]  /*0d40*/  IADD3.X R17, R8, UR9, RZ, P0, !PT ;  /* 0x0000000908117c10 */ /* 0x000fca00087fe4ff */
[----:B------:R-:W5:Y:S01]  /*0d50*/  LDG.E.EL R8, desc[UR4][R16.64] ;  /* 0x0000000410087981 */ /* 0x000f62000c2e1900 */
[----:B--2---:R-:W-:Y:S01]  /*0d60*/  FADD R15, -R18, R21 ;  /* 0x00000015120f7221 */ /* 0x004fe20000000100 */
[----:B------:R-:W-:Y:S02]  /*0d70*/  IADD3.X R21, R25, UR9, RZ, P2, !PT ;  /* 0x0000000919157c10 */ /* 0x000fe400097fe4ff */
[----:B------:R-:W-:Y:S01]  /*0d80*/  IADD3 R22, P2, R22, UR8, RZ ;  /* 0x0000000816167c10 */ /* 0x000fe2000ff5e0ff */
[----:B------:R-:W-:Y:S02]  /*0d90*/  FFMA R18, R13, R15, R18 ;  /* 0x0000000f0d127223 */ /* 0x000fe40000000012 */
[----:B------:R0:W5:Y:S01]  /*0da0*/  LDG.E.EL R15, desc[UR4][R10.64] ;  /* 0x000000040a0f7981 */ /* 0x000162000c2e1900 */
[----:B------:R-:W-:Y:S02]  /*0db0*/  IADD3.X R23, R24, UR9, RZ, P2, !PT ;  /* 0x0000000918177c10 */ /* 0x000fe400097fe4ff */
[----:B------:R-:W1:Y:S01]  /*0dc0*/  LDC.64 R24, c[0x0][0x218] ;  /* 0x00008600ff187b82 */ /* 0x000e620000000a00 */
[----:B------:R-:W2:Y:S04]  /*0dd0*/  LDG.E.EL R21, desc[UR4][R20.64] ;  /* 0x0000000414157981 */ /* 0x000ea8000c2e1900 */
[----:B------:R-:W2:Y:S03]  /*0de0*/  LDG.E.EL R22, desc[UR4][R22.64] ;  /* 0x0000000416167981 */ /* 0x000ea6000c2e1900 */
[----:B0-----:R-:W0:Y:S01]  /*0df0*/  LDC.64 R10, c[0x0][0x220] ;  /* 0x00008800ff0a7b82 */ /* 0x001e220000000a00 */
[----:B---3--:R-:W-:-:S04]  /*0e00*/  FADD R7, -R14, R7 ;  /* 0x000000070e077221 */ /* 0x008fc80000000100 */
[----:B------:R-:W-:Y:S01]  /*0e10*/  FFMA R14, R13, R7, R14 ;  /* 0x000000070d0e7223 */ /* 0x000fe2000000000e */
[----:B----4-:R-:W-:-:S04]  /*0e20*/  FADD R0, -R3, R0 ;  /* 0x0000000003007221 */ /* 0x010fc80000000100 */
[----:B------:R-:W-:Y:S02]  /*0e30*/  FFMA R27, R13, R0, R3 ;  /* 0x000000000d1b7223 */ /* 0x000fe40000000003 */
[----:B------:R-:W3:Y:S02]  /*0e40*/  LDC.64 R2, c[0x0][0x210] ;  /* 0x00008400ff027b82 */ /* 0x000ee40000000a00 */
[----:B------:R-:W-:-:S04]  /*0e50*/  FADD R27, -R18, R27 ;  /* 0x0000001b121b7221 */ /* 0x000fc80000000100 */
[----:B------:R-:W-:-:S04]  /*0e60*/  FFMA R18, R9, R27, R18 ;  /* 0x0000001b09127223 */ /* 0x000fc80000000012 */
[----:B------:R-:W-:Y:S01]  /*0e70*/  FADD R18, -R19, R18 ;  /* 0x0000001213127221 */ /* 0x000fe20000000100 */
[----:B-1----:R-:W-:-:S04]  /*0e80*/  IMAD.WIDE R24, R5, 0x4, R24 ;  /* 0x0000000405187825 */ /* 0x002fc800078e0218 */
[----:B------:R-:W-:Y:S01]  /*0e90*/  FFMA R19, R6, R18, R19 ;  /* 0x0000001206137223 */ /* 0x000fe20000000013 */
[----:B0-----:R-:W-:-:S04]  /*0ea0*/  IMAD.WIDE R10, R5, 0x4, R10 ;  /* 0x00000004050a7825 */ /* 0x001fc800078e020a */
[----:B---3--:R-:W-:-:S05]  /*0eb0*/  IMAD.WIDE R2, R5, 0x4, R2 ;  /* 0x0000000405027825 */ /* 0x008fca00078e0202 */
[----:B------:R-:W-:Y:S04]  /*0ec0*/  STG.E desc[UR4][R2.64], R4 ;  /* 0x0000000402007986 */ /* 0x000fe8000c101904 */
[----:B------:R-:W-:Y:S01]  /*0ed0*/  STG.E desc[UR4][R24.64], R19 ;  /* 0x0000001318007986 */ /* 0x000fe2000c101904 */
[----:B-----5:R-:W-:Y:S01]  /*0ee0*/  FADD R29, -R28, R15 ;  /* 0x0000000f1c1d7221 */ /* 0x020fe20000000100 */
[----:B--2---:R-:W-:Y:S01]  /*0ef0*/  FADD R21, -R26, R21 ;  /* 0x000000151a157221 */ /* 0x004fe20000000100 */
[----:B------:R-:W-:-:S03]  /*0f00*/  FADD R15, -R22, R8 ;  /* 0x00000008160f7221 */ /* 0x000fc60000000100 */
[C---:B------:R-:W-:Y:S01]  /*0f10*/  FFMA R26, R13.reuse, R21, R26 ;  /* 0x000000150d1a7223 */ /* 0x040fe2000000001a */
[C---:B------:R-:W-:Y:S01]  /*0f20*/  FFMA R29, R13.reuse, R29, R28 ;  /* 0x0000001d0d1d7223 */ /* 0x040fe2000000001c */
[----:B------:R-:W-:-:S03]  /*0f30*/  FFMA R15, R13, R15, R22 ;  /* 0x0000000f0d0f7223 */ /* 0x000fc60000000016 */
[----:B------:R-:W-:Y:S01]  /*0f40*/  FADD R29, -R26, R29 ;  /* 0x0000001d1a1d7221 */ /* 0x000fe20000000100 */
[----:B------:R-:W-:-:S03]  /*0f50*/  FADD R15, -R14, R15 ;  /* 0x0000000f0e0f7221 */ /* 0x000fc60000000100 */
[C---:B------:R-:W-:Y:S01]  /*0f60*/  FFMA R29, R9.reuse, R29, R26 ;  /* 0x0000001d091d7223 */ /* 0x040fe2000000001a */
[----:B------:R-:W-:-:S04]  /*0f70*/  FFMA R14, R9, R15, R14 ;  /* 0x0000000f090e7223 */ /* 0x000fc8000000000e */
[----:B------:R-:W-:-:S04]  /*0f80*/  FADD R14, -R29, R14 ;  /* 0x0000000e1d0e7221 */ /* 0x000fc80000000100 */
[----:B------:R-:W-:-:S05]  /*0f90*/  FFMA R29, R6, R14, R29 ;  /* 0x0000000e061d7223 */ /* 0x000fca000000001d */
[----:B------:R-:W-:Y:S01]  /*0fa0*/  STG.E desc[UR4][R10.64], R29 ;  /* 0x0000001d0a007986 */ /* 0x000fe2000c101904 */
[----:B------:R-:W-:Y:S05]  /*0fb0*/  EXIT ;  /* 0x000000000000794d */ /* 0x000fea0003800000 */
.L_x_0:
[----:B------:R-:W-:-:S00]  /*0fc0*/  BRA `(.L_x_0) ;  /* 0xfffffffc00fc7947 */ /* 0x000fc0000383ffff */
[----:B------:R-:W-:-:S00]  /*0fd0*/  NOP ;  /* 0x0000000000007918 */ /* 0x000fc00000000000 */
        /* <DEDUP_REMOVED lines=10> */
.L_x_1:


//--------------------- .nv.constant0.triton_poi_fused__unsafe_index_add_mul_sub_14 --------------------------
	.section	.nv.constant0.triton_poi_fused__unsafe_index_add_mul_sub_14,"a",@progbits
	.sectionflags	@""
	.align	4
.nv.constant0.triton_poi_fused__unsafe_index_add_mul_sub_14:
	.zero		652
